//
// Generated by NVIDIA NVVM Compiler
//
// Compiler Build ID: CL-36424714
// Cuda compilation tools, release 13.0, V13.0.88
// Based on NVVM 20.0.0
//

.version 9.0
.target sm_100
.address_size 64

	// .globl	_Z25bilateralFilterCudaKernelPK6float4PS_fiii
.const .align 4 .b8 c_gaussian[256];

.visible .entry _Z25bilateralFilterCudaKernelPK6float4PS_fiii(
	.param .u64 .ptr .align 1 _Z25bilateralFilterCudaKernelPK6float4PS_fiii_param_0,
	.param .u64 .ptr .align 1 _Z25bilateralFilterCudaKernelPK6float4PS_fiii_param_1,
	.param .f32 _Z25bilateralFilterCudaKernelPK6float4PS_fiii_param_2,
	.param .u32 _Z25bilateralFilterCudaKernelPK6float4PS_fiii_param_3,
	.param .u32 _Z25bilateralFilterCudaKernelPK6float4PS_fiii_param_4,
	.param .u32 _Z25bilateralFilterCudaKernelPK6float4PS_fiii_param_5
)
{
	.reg .pred 	%p<16>;
	.reg .b32 	%r<61>;
	.reg .b32 	%f<156>;
	.reg .b64 	%rd<26>;

	ld.param.u64 	%rd2, [_Z25bilateralFilterCudaKernelPK6float4PS_fiii_param_0];
	ld.param.f32 	%f37, [_Z25bilateralFilterCudaKernelPK6float4PS_fiii_param_2];
	ld.param.u32 	%r17, [_Z25bilateralFilterCudaKernelPK6float4PS_fiii_param_3];
	ld.param.u32 	%r20, [_Z25bilateralFilterCudaKernelPK6float4PS_fiii_param_4];
	cvta.to.global.u64 	%rd1, %rd2;
	mov.u32 	%r21, %ctaid.x;
	mov.u32 	%r22, %ntid.x;
	mov.u32 	%r23, %tid.x;
	mad.lo.s32 	%r1, %r21, %r22, %r23;
	mov.u32 	%r24, %ctaid.y;
	mov.u32 	%r25, %ntid.y;
	mov.u32 	%r26, %tid.y;
	mad.lo.s32 	%r27, %r24, %r25, %r26;
	setp.ge.s32 	%p1, %r1, %r17;
	setp.ge.s32 	%p2, %r27, %r20;
	or.pred  	%p3, %p1, %p2;
	@%p3 bra 	$L__BB0_8;
	ld.param.u32 	%r52, [_Z25bilateralFilterCudaKernelPK6float4PS_fiii_param_5];
	mad.lo.s32 	%r3, %r17, %r27, %r1;
	mul.wide.s32 	%rd4, %r3, 16;
	add.s64 	%rd5, %rd1, %rd4;
	ld.global.v4.f32 	{%f1, %f2, %f3, %f4}, [%rd5];
	setp.lt.s32 	%p4, %r52, 0;
	mov.f32 	%f150, 0f00000000;
	mov.f32 	%f149, %f150;
	mov.f32 	%f148, %f150;
	mov.f32 	%f147, %f150;
	mov.f32 	%f146, %f150;
	@%p4 bra 	$L__BB0_7;
	ld.param.u32 	%r53, [_Z25bilateralFilterCudaKernelPK6float4PS_fiii_param_5];
	neg.s32 	%r57, %r53;
	add.s32 	%r5, %r17, -1;
	add.f32 	%f40, %f37, %f37;
	mul.f32 	%f5, %f37, %f40;
	sub.s32 	%r6, %r1, %r53;
	mov.f32 	%f146, 0f00000000;
	mov.u64 	%rd7, c_gaussian;
	ld.const.f32 	%f45, [c_gaussian];
	mov.f32 	%f147, %f146;
	mov.f32 	%f148, %f146;
	mov.f32 	%f149, %f146;
	mov.f32 	%f150, %f146;
$L__BB0_3:
	ld.param.u32 	%r54, [_Z25bilateralFilterCudaKernelPK6float4PS_fiii_param_5];
	ld.param.u64 	%rd23, [_Z25bilateralFilterCudaKernelPK6float4PS_fiii_param_0];
	setp.eq.s32 	%p5, %r54, 0;
	add.s32 	%r28, %r57, %r27;
	setp.lt.s32 	%p6, %r28, 0;
	setp.lt.s32 	%p7, %r28, %r20;
	add.s32 	%r29, %r20, -1;
	selp.b32 	%r30, %r28, %r29, %p7;
	selp.b32 	%r31, 0, %r30, %p6;
	mul.lo.s32 	%r8, %r31, %r17;
	add.s32 	%r32, %r57, %r54;
	mul.wide.s32 	%rd6, %r32, 4;
	add.s64 	%rd8, %rd7, %rd6;
	ld.const.f32 	%f11, [%rd8];
	setp.lt.s32 	%p8, %r6, 0;
	setp.lt.s32 	%p9, %r6, %r17;
	selp.b32 	%r33, %r6, %r5, %p9;
	selp.b32 	%r34, 0, %r33, %p8;
	add.s32 	%r35, %r34, %r8;
	cvta.to.global.u64 	%rd9, %rd23;
	mul.wide.s32 	%rd10, %r35, 16;
	add.s64 	%rd11, %rd9, %rd10;
	ld.global.v4.f32 	{%f41, %f42, %f43, %f44}, [%rd11];
	mul.f32 	%f46, %f11, %f45;
	sub.f32 	%f47, %f1, %f41;
	sub.f32 	%f48, %f2, %f42;
	mul.f32 	%f49, %f48, %f48;
	fma.rn.f32 	%f50, %f47, %f47, %f49;
	sub.f32 	%f51, %f3, %f43;
	fma.rn.f32 	%f52, %f51, %f51, %f50;
	sub.f32 	%f53, %f4, %f44;
	fma.rn.f32 	%f54, %f53, %f53, %f52;
	neg.f32 	%f55, %f54;
	div.rn.f32 	%f56, %f55, %f5;
	fma.rn.f32 	%f57, %f56, 0f3BBB989D, 0f3F000000;
	cvt.sat.f32.f32 	%f58, %f57;
	mov.f32 	%f59, 0f4B400001;
	mov.f32 	%f60, 0f437C0000;
	fma.rm.f32 	%f61, %f58, %f60, %f59;
	add.f32 	%f62, %f61, 0fCB40007F;
	neg.f32 	%f63, %f62;
	fma.rn.f32 	%f64, %f56, 0f3FB8AA3B, %f63;
	fma.rn.f32 	%f65, %f56, 0f32A57060, %f64;
	mov.b32 	%r36, %f61;
	shl.b32 	%r37, %r36, 23;
	mov.b32 	%f66, %r37;
	ex2.approx.ftz.f32 	%f67, %f65;
	mul.f32 	%f68, %f67, %f66;
	mul.f32 	%f69, %f46, %f68;
	add.f32 	%f146, %f146, %f69;
	fma.rn.f32 	%f147, %f41, %f69, %f147;
	fma.rn.f32 	%f148, %f42, %f69, %f148;
	fma.rn.f32 	%f149, %f43, %f69, %f149;
	fma.rn.f32 	%f150, %f44, %f69, %f150;
	@%p5 bra 	$L__BB0_6;
	ld.param.u32 	%r55, [_Z25bilateralFilterCudaKernelPK6float4PS_fiii_param_5];
	shl.b32 	%r39, %r55, 1;
	neg.s32 	%r60, %r39;
	mov.b32 	%r59, 2;
	mov.u32 	%r58, %r6;
$L__BB0_5:
	ld.param.u64 	%rd24, [_Z25bilateralFilterCudaKernelPK6float4PS_fiii_param_0];
	add.s32 	%r40, %r58, 1;
	setp.lt.s32 	%p10, %r40, 0;
	setp.lt.s32 	%p11, %r40, %r17;
	selp.b32 	%r41, %r40, %r5, %p11;
	selp.b32 	%r42, 0, %r41, %p10;
	add.s32 	%r43, %r42, %r8;
	cvta.to.global.u64 	%rd12, %rd24;
	mul.wide.s32 	%rd13, %r43, 16;
	add.s64 	%rd14, %rd12, %rd13;
	ld.global.v4.f32 	{%f70, %f71, %f72, %f73}, [%rd14];
	add.s32 	%r44, %r59, -1;
	mul.wide.s32 	%rd15, %r44, 4;
	add.s64 	%rd17, %rd7, %rd15;
	ld.const.f32 	%f74, [%rd17];
	mul.f32 	%f75, %f11, %f74;
	sub.f32 	%f76, %f1, %f70;
	sub.f32 	%f77, %f2, %f71;
	mul.f32 	%f78, %f77, %f77;
	fma.rn.f32 	%f79, %f76, %f76, %f78;
	sub.f32 	%f80, %f3, %f72;
	fma.rn.f32 	%f81, %f80, %f80, %f79;
	sub.f32 	%f82, %f4, %f73;
	fma.rn.f32 	%f83, %f82, %f82, %f81;
	neg.f32 	%f84, %f83;
	div.rn.f32 	%f85, %f84, %f5;
	fma.rn.f32 	%f86, %f85, 0f3BBB989D, 0f3F000000;
	cvt.sat.f32.f32 	%f87, %f86;
	mov.f32 	%f88, 0f4B400001;
	mov.f32 	%f89, 0f437C0000;
	fma.rm.f32 	%f90, %f87, %f89, %f88;
	add.f32 	%f91, %f90, 0fCB40007F;
	neg.f32 	%f92, %f91;
	fma.rn.f32 	%f93, %f85, 0f3FB8AA3B, %f92;
	fma.rn.f32 	%f94, %f85, 0f32A57060, %f93;
	mov.b32 	%r45, %f90;
	shl.b32 	%r46, %r45, 23;
	mov.b32 	%f95, %r46;
	ex2.approx.ftz.f32 	%f96, %f94;
	mul.f32 	%f97, %f96, %f95;
	mul.f32 	%f98, %f75, %f97;
	add.f32 	%f99, %f146, %f98;
	fma.rn.f32 	%f100, %f70, %f98, %f147;
	fma.rn.f32 	%f101, %f71, %f98, %f148;
	fma.rn.f32 	%f102, %f72, %f98, %f149;
	fma.rn.f32 	%f103, %f73, %f98, %f150;
	add.s32 	%r58, %r58, 2;
	setp.lt.s32 	%p12, %r58, 0;
	setp.lt.s32 	%p13, %r58, %r17;
	selp.b32 	%r47, %r58, %r5, %p13;
	selp.b32 	%r48, 0, %r47, %p12;
	add.s32 	%r49, %r48, %r8;
	mul.wide.s32 	%rd18, %r49, 16;
	add.s64 	%rd19, %rd12, %rd18;
	ld.global.v4.f32 	{%f104, %f105, %f106, %f107}, [%rd19];
	ld.const.f32 	%f108, [%rd17+4];
	mul.f32 	%f109, %f11, %f108;
	sub.f32 	%f110, %f1, %f104;
	sub.f32 	%f111, %f2, %f105;
	mul.f32 	%f112, %f111, %f111;
	fma.rn.f32 	%f113, %f110, %f110, %f112;
	sub.f32 	%f114, %f3, %f106;
	fma.rn.f32 	%f115, %f114, %f114, %f113;
	sub.f32 	%f116, %f4, %f107;
	fma.rn.f32 	%f117, %f116, %f116, %f115;
	neg.f32 	%f118, %f117;
	div.rn.f32 	%f119, %f118, %f5;
	fma.rn.f32 	%f120, %f119, 0f3BBB989D, 0f3F000000;
	cvt.sat.f32.f32 	%f121, %f120;
	fma.rm.f32 	%f122, %f121, %f89, %f88;
	add.f32 	%f123, %f122, 0fCB40007F;
	neg.f32 	%f124, %f123;
	fma.rn.f32 	%f125, %f119, 0f3FB8AA3B, %f124;
	fma.rn.f32 	%f126, %f119, 0f32A57060, %f125;
	mov.b32 	%r50, %f122;
	shl.b32 	%r51, %r50, 23;
	mov.b32 	%f127, %r51;
	ex2.approx.ftz.f32 	%f128, %f126;
	mul.f32 	%f129, %f128, %f127;
	mul.f32 	%f130, %f109, %f129;
	add.f32 	%f146, %f99, %f130;
	fma.rn.f32 	%f147, %f104, %f130, %f100;
	fma.rn.f32 	%f148, %f105, %f130, %f101;
	fma.rn.f32 	%f149, %f106, %f130, %f102;
	fma.rn.f32 	%f150, %f107, %f130, %f103;
	add.s32 	%r60, %r60, 2;
	add.s32 	%r59, %r59, 2;
	setp.ne.s32 	%p14, %r60, 0;
	@%p14 bra 	$L__BB0_5;
$L__BB0_6:
	ld.param.u32 	%r56, [_Z25bilateralFilterCudaKernelPK6float4PS_fiii_param_5];
	add.s32 	%r16, %r57, 1;
	setp.ne.s32 	%p15, %r57, %r56;
	mov.u32 	%r57, %r16;
	@%p15 bra 	$L__BB0_3;
$L__BB0_7:
	ld.param.u64 	%rd25, [_Z25bilateralFilterCudaKernelPK6float4PS_fiii_param_1];
	rcp.rn.f32 	%f131, %f146;
	mul.f32 	%f132, %f147, %f131;
	mul.f32 	%f133, %f148, %f131;
	mul.f32 	%f134, %f149, %f131;
	mul.f32 	%f135, %f150, %f131;
	cvta.to.global.u64 	%rd20, %rd25;
	mul.wide.s32 	%rd21, %r3, 16;
	add.s64 	%rd22, %rd20, %rd21;
	st.global.v4.f32 	[%rd22], {%f132, %f133, %f134, %f135};
$L__BB0_8:
	ret;

}


// ===== COMPILED SASS (sm_100) =====

	.target	sm_100

	.elftype	@"ET_EXEC"


//--------------------- .note.nv.tkinfo           --------------------------
	.section	.note.nv.tkinfo,"",@"SHT_NOTE"
	.sectionflags	@"SHF_NOTE_NV_TKINFO"
	.tkinfo
        /*0018*/ 	.word	0x00000002
        /*0030*/ 	.string	""
        /*0030*/ 	.string	"ptxas"
        /*0030*/ 	.string	"Cuda compilation tools, release 13.0, V13.0.88"
        /*0030*/ 	.string	"Build cuda_13.0.r13.0/compiler.36424714_0"
        /*0030*/ 	.string	"-arch sm_100 -m 64 "



//--------------------- .note.nv.cuinfo           --------------------------
	.section	.note.nv.cuinfo,"",@"SHT_NOTE"
	.sectionflags	@"SHF_NOTE_NV_CUINFO"
        /*0018*/ 	.short	0x0002
        /*001a*/ 	.short	0x0064
        /*001c*/ 	.short	0x0082
	.zero		2


//--------------------- .nv.info                  --------------------------
	.section	.nv.info,"",@"SHT_CUDA_INFO"
	.align	4


	//----- nvinfo : EIATTR_REGCOUNT
	.align		4
        /*0000*/ 	.byte	0x04, 0x2f
        /*0002*/ 	.short	(.L_2 - .L_1)
	.align		4
.L_1:
        /*0004*/ 	.word	index@(_Z25bilateralFilterCudaKernelPK6float4PS_fiii)
        /*0008*/ 	.word	0x00000027


	//----- nvinfo : EIATTR_FRAME_SIZE
	.align		4
.L_2:
        /*000c*/ 	.byte	0x04, 0x11
        /*000e*/ 	.short	(.L_4 - .L_3)
	.align		4
.L_3:
        /*0010*/ 	.word	index@($__internal_1_$__cuda_sm3x_div_rn_noftz_f32_slowpath)
        /*0014*/ 	.word	0x00000000


	//----- nvinfo : EIATTR_FRAME_SIZE
	.align		4
.L_4:
        /*0018*/ 	.byte	0x04, 0x11
        /*001a*/ 	.short	(.L_6 - .L_5)
	.align		4
.L_5:
        /*001c*/ 	.word	index@($__internal_0_$__cuda_sm20_rcp_rn_f32_slowpath)
        /*0020*/ 	.word	0x00000000


	//----- nvinfo : EIATTR_FRAME_SIZE
	.align		4
.L_6:
        /*0024*/ 	.byte	0x04, 0x11
        /*0026*/ 	.short	(.L_8 - .L_7)
	.align		4
.L_7:
        /*0028*/ 	.word	index@(_Z25bilateralFilterCudaKernelPK6float4PS_fiii)
        /*002c*/ 	.word	0x00000000


	//----- nvinfo : EIATTR_MIN_STACK_SIZE
	.align		4
.L_8:
        /*0030*/ 	.byte	0x04, 0x12
        /*0032*/ 	.short	(.L_10 - .L_9)
	.align		4
.L_9:
        /*0034*/ 	.word	index@(_Z25bilateralFilterCudaKernelPK6float4PS_fiii)
        /*0038*/ 	.word	0x00000000
.L_10:


//--------------------- .nv.compat                --------------------------
	.section	.nv.compat,"",@"SHT_CUDA_COMPAT_INFO"
	.align	4
        /*0000*/ 	.byte	0x02, 0x09, 0x00, 0x00, 0x02, 0x02, 0x01, 0x00, 0x02, 0x05, 0x05, 0x00, 0x03, 0x07, 0x01, 0x01
        /*0010*/ 	.byte	0x02, 0x03, 0x00, 0x00, 0x02, 0x06, 0x01, 0x00, 0x04, 0x0b, 0x08, 0x00, 0x01, 0x00, 0x00, 0x00
        /*0020*/ 	.byte	0x00, 0x00, 0x00, 0x00


//--------------------- .nv.info._Z25bilateralFilterCudaKernelPK6float4PS_fiii --------------------------
	.section	.nv.info._Z25bilateralFilterCudaKernelPK6float4PS_fiii,"",@"SHT_CUDA_INFO"
	.sectionflags	@""
	.align	4


	//----- nvinfo : EIATTR_CUDA_API_VERSION
	.align		4
        /*0000*/ 	.byte	0x04, 0x37
        /*0002*/ 	.short	(.L_12 - .L_11)
.L_11:
        /*0004*/ 	.word	0x00000082


	//----- nvinfo : EIATTR_KPARAM_INFO
	.align		4
.L_12:
        /*0008*/ 	.byte	0x04, 0x17
        /*000a*/ 	.short	(.L_14 - .L_13)
.L_13:
        /*000c*/ 	.word	0x00000000
        /*0010*/ 	.short	0x0005
        /*0012*/ 	.short	0x001c
        /*0014*/ 	.byte	0x00, 0xf0, 0x11, 0x00


	//----- nvinfo : EIATTR_KPARAM_INFO
	.align		4
.L_14:
        /*0018*/ 	.byte	0x04, 0x17
        /*001a*/ 	.short	(.L_16 - .L_15)
.L_15:
        /*001c*/ 	.word	0x00000000
        /*0020*/ 	.short	0x0004
        /*0022*/ 	.short	0x0018
        /*0024*/ 	.byte	0x00, 0xf0, 0x11, 0x00


	//----- nvinfo : EIATTR_KPARAM_INFO
	.align		4
.L_16:
        /*0028*/ 	.byte	0x04, 0x17
        /*002a*/ 	.short	(.L_18 - .L_17)
.L_17:
        /*002c*/ 	.word	0x00000000
        /*0030*/ 	.short	0x0003
        /*0032*/ 	.short	0x0014
        /*0034*/ 	.byte	0x00, 0xf0, 0x11, 0x00


	//----- nvinfo : EIATTR_KPARAM_INFO
	.align		4
.L_18:
        /*0038*/ 	.byte	0x04, 0x17
        /*003a*/ 	.short	(.L_20 - .L_19)
.L_19:
        /*003c*/ 	.word	0x00000000
        /*0040*/ 	.short	0x0002
        /*0042*/ 	.short	0x0010
        /*0044*/ 	.byte	0x00, 0xf0, 0x11, 0x00


	//----- nvinfo : EIATTR_KPARAM_INFO
	.align		4
.L_20:
        /*0048*/ 	.byte	0x04, 0x17
        /*004a*/ 	.short	(.L_22 - .L_21)
.L_21:
        /*004c*/ 	.word	0x00000000
        /*0050*/ 	.short	0x0001
        /*0052*/ 	.short	0x0008
        /*0054*/ 	.byte	0x00, 0xf5, 0x21, 0x00


	//----- nvinfo : EIATTR_KPARAM_INFO
	.align		4
.L_22:
        /*0058*/ 	.byte	0x04, 0x17
        /*005a*/ 	.short	(.L_24 - .L_23)
.L_23:
        /*005c*/ 	.word	0x00000000
        /*0060*/ 	.short	0x0000
        /*0062*/ 	.short	0x0000
        /*0064*/ 	.byte	0x00, 0xf5, 0x21, 0x00


	//----- nvinfo : EIATTR_SPARSE_MMA_MASK
	.align		4
.L_24:
        /*0068*/ 	.byte	0x03, 0x50
        /*006a*/ 	.short	0x0000


	//----- nvinfo : EIATTR_MAXREG_COUNT
	.align		4
        /*006c*/ 	.byte	0x03, 0x1b
        /*006e*/ 	.short	0x00ff


	//----- nvinfo : EIATTR_MERCURY_ISA_VERSION
	.align		4
        /*0070*/ 	.byte	0x03, 0x5f
        /*0072*/ 	.short	0x0101


	//----- nvinfo : EIATTR_VRC_CTA_INIT_COUNT
	.align		4
        /*0074*/ 	.byte	0x02, 0x4a
	.zero		1
	.zero		1


	//----- nvinfo : EIATTR_EXIT_INSTR_OFFSETS
	.align		4
        /*0078*/ 	.byte	0x04, 0x1c
        /*007a*/ 	.short	(.L_26 - .L_25)


	//   ....[0]....
.L_25:
        /*007c*/ 	.word	0x000000d0


	//   ....[1]....
        /*0080*/ 	.word	0x00000df0


	//----- nvinfo : EIATTR_CRS_STACK_SIZE
	.align		4
.L_26:
        /*0084*/ 	.byte	0x04, 0x1e
        /*0086*/ 	.short	(.L_28 - .L_27)
.L_27:
        /*0088*/ 	.word	0x00000000


	//----- nvinfo : EIATTR_CBANK_PARAM_SIZE
	.align		4
.L_28:
        /*008c*/ 	.byte	0x03, 0x19
        /*008e*/ 	.short	0x0020


	//----- nvinfo : EIATTR_PARAM_CBANK
	.align		4
        /*0090*/ 	.byte	0x04, 0x0a
        /*0092*/ 	.short	(.L_30 - .L_29)
	.align		4
.L_29:
        /*0094*/ 	.word	index@(.nv.constant0._Z25bilateralFilterCudaKernelPK6float4PS_fiii)
        /*0098*/ 	.short	0x0380
        /*009a*/ 	.short	0x0020


	//----- nvinfo : EIATTR_SW_WAR
	.align		4
.L_30:
        /*009c*/ 	.byte	0x04, 0x36
        /*009e*/ 	.short	(.L_32 - .L_31)
.L_31:
        /*00a0*/ 	.word	0x00000008
.L_32:


//--------------------- .nv.callgraph             --------------------------
	.section	.nv.callgraph,"",@"SHT_CUDA_CALLGRAPH"
	.align	4
	.sectionentsize	8
	.align		4
        /*0000*/ 	.word	0x00000000
	.align		4
        /*0004*/ 	.word	0xffffffff
	.align		4
        /*0008*/ 	.word	0x00000000
	.align		4
        /*000c*/ 	.word	0xfffffffe
	.align		4
        /*0010*/ 	.word	0x00000000
	.align		4
        /*0014*/ 	.word	0xfffffffd
	.align		4
        /*0018*/ 	.word	0x00000000
	.align		4
        /*001c*/ 	.word	0xfffffffc


//--------------------- .nv.constant3             --------------------------
	.section	.nv.constant3,"a",@progbits
	.align	4
.nv.constant3:
	.type		c_gaussian,@object
	.size		c_gaussian,(.L_0 - c_gaussian)
c_gaussian:
	.zero		256
.L_0:


//--------------------- .text._Z25bilateralFilterCudaKernelPK6float4PS_fiii --------------------------
	.section	.text._Z25bilateralFilterCudaKernelPK6float4PS_fiii,"ax",@progbits
	.align	128
        .global         _Z25bilateralFilterCudaKernelPK6float4PS_fiii
        .type           _Z25bilateralFilterCudaKernelPK6float4PS_fiii,@function
        .size           _Z25bilateralFilterCudaKernelPK6float4PS_fiii,(.L_x_30 - _Z25bilateralFilterCudaKernelPK6float4PS_fiii)
        .other          _Z25bilateralFilterCudaKernelPK6float4PS_fiii,@"STO_CUDA_ENTRY STV_DEFAULT"
_Z25bilateralFilterCudaKernelPK6float4PS_fiii:
.text._Z25bilateralFilterCudaKernelPK6float4PS_fiii:
[----:B------:R-:W-:Y:S01]  /*0000*/  LDC R1, c[0x0][0x37c] ;  /* 0x0000df00ff017b82 */ /* 0x000fe20000000800 */
[----:B------:R-:W0:Y:S07]  /*0010*/  S2R R2, SR_TID.Y ;  /* 0x0000000000027919 */ /* 0x000e2e0000002200 */
[----:B------:R-:W1:Y:S01]  /*0020*/  LDC R0, c[0x0][0x360] ;  /* 0x0000d800ff007b82 */ /* 0x000e620000000800 */
[----:B------:R-:W2:Y:S01]  /*0030*/  LDCU UR7, c[0x0][0x398] ;  /* 0x00007300ff0777ac */ /* 0x000ea20008000800 */
[----:B------:R-:W1:Y:S01]  /*0040*/  S2R R5, SR_TID.X ;  /* 0x0000000000057919 */ /* 0x000e620000002100 */
[----:B------:R-:W3:Y:S05]  /*0050*/  LDCU UR4, c[0x0][0x394] ;  /* 0x00007280ff0477ac */ /* 0x000eea0008000800 */
[----:B------:R-:W0:Y:S08]  /*0060*/  S2UR UR6, SR_CTAID.Y ;  /* 0x00000000000679c3 */ /* 0x000e300000002600 */
[----:B------:R-:W0:Y:S08]  /*0070*/  LDC R3, c[0x0][0x364] ;  /* 0x0000d900ff037b82 */ /* 0x000e300000000800 */
[----:B------:R-:W1:Y:S01]  /*0080*/  S2UR UR5, SR_CTAID.X ;  /* 0x00000000000579c3 */ /* 0x000e620000002500 */
[----:B0-----:R-:W-:-:S05]  /*0090*/  IMAD R3, R3, UR6, R2 ;  /* 0x0000000603037c24 */ /* 0x001fca000f8e0202 */
[----:B--2---:R-:W-:Y:S01]  /*00a0*/  ISETP.GE.AND P0, PT, R3, UR7, PT ;  /* 0x0000000703007c0c */ /* 0x004fe2000bf06270 */
[----:B-1----:R-:W-:-:S05]  /*00b0*/  IMAD R0, R0, UR5, R5 ;  /* 0x0000000500007c24 */ /* 0x002fca000f8e0205 */
[----:B---3--:R-:W-:-:S13]  /*00c0*/  ISETP.GE.OR P0, PT, R0, UR4, P0 ;  /* 0x0000000400007c0c */ /* 0x008fda0008706670 */
[----:B------:R-:W-:Y:S05]  /*00d0*/  @P0 EXIT ;  /* 0x000000000000094d */ /* 0x000fea0003800000 */
[----:B------:R-:W0:Y:S01]  /*00e0*/  LDCU UR5, c[0x0][0x39c] ;  /* 0x00007380ff0577ac */ /* 0x000e220008000800 */
[----:B------:R-:W-:Y:S02]  /*00f0*/  HFMA2 R5, -RZ, RZ, 0, 0 ;  /* 0x00000000ff057431 */ /* 0x000fe400000001ff */
[----:B------:R-:W-:Y:S01]  /*0100*/  IMAD R4, R3, UR4, R0 ;  /* 0x0000000403047c24 */ /* 0x000fe2000f8e0200 */
[----:B------:R-:W-:Y:S02]  /*0110*/  CS2R R6, SRZ ;  /* 0x0000000000067805 */ /* 0x000fe4000001ff00 */
[----:B------:R-:W-:Y:S01]  /*0120*/  CS2R R20, SRZ ;  /* 0x0000000000147805 */ /* 0x000fe2000001ff00 */
[----:B------:R-:W1:Y:S01]  /*0130*/  LDCU.64 UR10, c[0x0][0x358] ;  /* 0x00006b00ff0a77ac */ /* 0x000e620008000a00 */
[----:B0-----:R-:W-:-:S09]  /*0140*/  UISETP.GE.AND UP0, UPT, UR5, URZ, UPT ;  /* 0x000000ff0500728c */ /* 0x001fd2000bf06270 */
[----:B-1----:R-:W-:Y:S05]  /*0150*/  BRA.U !UP0, `(.L_x_0) ;  /* 0x0000000908d47547 */ /* 0x002fea000b800000 */
[----:B------:R-:W0:Y:S08]  /*0160*/  LDC.64 R8, c[0x0][0x380] ;  /* 0x0000e000ff087b82 */ /* 0x000e300000000a00 */
[----:B------:R-:W1:Y:S01]  /*0170*/  LDC R5, c[0x0][0x390] ;  /* 0x0000e400ff057b82 */ /* 0x000e620000000800 */
[----:B0-----:R-:W-:-:S06]  /*0180*/  IMAD.WIDE R8, R4, 0x10, R8 ;  /* 0x0000001004087825 */ /* 0x001fcc00078e0208 */
[----:B------:R-:W5:Y:S01]  /*0190*/  LDG.E.128 R8, desc[UR10][R8.64] ;  /* 0x0000000a08087981 */ /* 0x000f62000c1e1d00 */
[----:B------:R-:W-:Y:S01]  /*01a0*/  CS2R R20, SRZ ;  /* 0x0000000000147805 */ /* 0x000fe2000001ff00 */
[----:B-1----:R-:W-:Y:S01]  /*01b0*/  FADD R22, R5, R5 ;  /* 0x0000000505167221 */ /* 0x002fe20000000000 */
[----:B------:R-:W-:Y:S02]  /*01c0*/  CS2R R6, SRZ ;  /* 0x0000000000067805 */ /* 0x000fe4000001ff00 */
[----:B------:R-:W-:Y:S01]  /*01d0*/  IADD3 R23, PT, PT, R0, -UR5, RZ ;  /* 0x8000000500177c10 */ /* 0x000fe2000fffe0ff */
[----:B------:R-:W-:Y:S01]  /*01e0*/  UIADD3 UR4, UPT, UPT, UR4, -0x1, URZ ;  /* 0xffffffff04047890 */ /* 0x000fe2000fffe0ff */
[----:B------:R-:W-:Y:S01]  /*01f0*/  FMUL R22, R22, R5 ;  /* 0x0000000516167220 */ /* 0x000fe20000400000 */
[----:B------:R-:W-:Y:S01]  /*0200*/  MOV R5, RZ ;  /* 0x000000ff00057202 */ /* 0x000fe20000000f00 */
[----:B------:R-:W-:-:S12]  /*0210*/  UIADD3 UR5, UPT, UPT, -UR5, URZ, URZ ;  /* 0x000000ff05057290 */ /* 0x000fd8000fffe1ff */
.L_x_9:
[----:B------:R-:W0:Y:S01]  /*0220*/  LDC.64 R16, c[0x0][0x398] ;  /* 0x0000e600ff107b82 */ /* 0x000e220000000a00 */
[----:B------:R-:W1:Y:S01]  /*0230*/  LDCU UR6, c[0x0][0x394] ;  /* 0x00007280ff0677ac */ /* 0x000e620008000800 */
[----:B------:R-:W-:Y:S01]  /*0240*/  VIADD R15, R3, UR5 ;  /* 0x00000005030f7c36 */ /* 0x000fe20008000000 */
[----:B------:R-:W-:-:S04]  /*0250*/  ISETP.GE.AND P2, PT, R23, RZ, PT ;  /* 0x000000ff1700720c */ /* 0x000fc80003f46270 */
[----:B------:R-:W-:Y:S01]  /*0260*/  ISETP.GE.AND P0, PT, R15, RZ, PT ;  /* 0x000000ff0f00720c */ /* 0x000fe20003f06270 */
[----:B------:R-:W2:Y:S01]  /*0270*/  LDC.64 R12, c[0x0][0x380] ;  /* 0x0000e000ff0c7b82 */ /* 0x000ea20000000a00 */
[----:B-1----:R-:W-:-:S04]  /*0280*/  ISETP.GE.AND P3, PT, R23, UR6, PT ;  /* 0x0000000617007c0c */ /* 0x002fc8000bf66270 */
[----:B------:R-:W-:Y:S02]  /*0290*/  SEL R0, R23, UR4, !P3 ;  /* 0x0000000417007c07 */ /* 0x000fe4000d800000 */
[----:B0-----:R-:W-:Y:S02]  /*02a0*/  ISETP.GE.AND P1, PT, R15, R16, PT ;  /* 0x000000100f00720c */ /* 0x001fe40003f26270 */
[----:B------:R-:W-:-:S11]  /*02b0*/  SEL R19, R0, RZ, P2 ;  /* 0x000000ff00137207 */ /* 0x000fd60001000000 */
[----:B------:R-:W-:-:S04]  /*02c0*/  @P1 IADD3 R15, PT, PT, R16, -0x1, RZ ;  /* 0xffffffff100f1810 */ /* 0x000fc80007ffe0ff */
[----:B------:R-:W-:-:S05]  /*02d0*/  SEL R24, R15, RZ, P0 ;  /* 0x000000ff0f187207 */ /* 0x000fca0000000000 */
[----:B------:R-:W-:Y:S01]  /*02e0*/  IMAD R19, R24, UR6, R19 ;  /* 0x0000000618137c24 */ /* 0x000fe2000f8e0213 */
[----:B------:R-:W0:Y:S01]  /*02f0*/  MUFU.RCP R27, R22 ;  /* 0x00000016001b7308 */ /* 0x000e220000001000 */
[----:B------:R-:W-:Y:S01]  /*0300*/  IADD3 R0, PT, PT, R17, UR5, RZ ;  /* 0x0000000511007c10 */ /* 0x000fe2000fffe0ff */
[----:B------:R-:W1:Y:S01]  /*0310*/  LDCU UR6, c[0x3][URZ] ;  /* 0x00c00000ff0677ac */ /* 0x000e620008000800 */
[----:B--2---:R-:W-:-:S06]  /*0320*/  IMAD.WIDE R12, R19, 0x10, R12 ;  /* 0x00000010130c7825 */ /* 0x004fcc00078e020c */
[----:B------:R-:W2:Y:S01]  /*0330*/  LDG.E.128 R12, desc[UR10][R12.64] ;  /* 0x0000000a0c0c7981 */ /* 0x000ea2000c1e1d00 */
[----:B------:R-:W-:Y:S01]  /*0340*/  IMAD.SHL.U32 R0, R0, 0x4, RZ ;  /* 0x0000000400007824 */ /* 0x000fe200078e00ff */
[C---:B------:R-:W-:Y:S01]  /*0350*/  ISETP.NE.AND P3, PT, R17.reuse, UR5, PT ;  /* 0x0000000511007c0c */ /* 0x040fe2000bf65270 */
[----:B------:R-:W-:Y:S01]  /*0360*/  UIADD3 UR5, UPT, UPT, UR5, 0x1, URZ ;  /* 0x0000000105057890 */ /* 0x000fe2000fffe0ff */
[----:B------:R-:W-:Y:S01]  /*0370*/  BSSY.RECONVERGENT B0, `(.L_x_1) ;  /* 0x0000016000007945 */ /* 0x000fe20003800200 */
[----:B------:R3:W1:Y:S01]  /*0380*/  LDC R25, c[0x3][R0] ;  /* 0x00c0000000197b82 */ /* 0x0006620000000800 */
[----:B------:R-:W-:Y:S01]  /*0390*/  ISETP.NE.AND P2, PT, R17, RZ, PT ;  /* 0x000000ff1100720c */ /* 0x000fe20003f45270 */
[----:B--2--5:R-:W-:Y:S01]  /*03a0*/  FADD R16, R9, -R13 ;  /* 0x8000000d09107221 */ /* 0x024fe20000000000 */
[----:B------:R-:W-:-:S03]  /*03b0*/  FADD R2, R8, -R12 ;  /* 0x8000000c08027221 */ /* 0x000fc60000000000 */
[----:B------:R-:W-:Y:S01]  /*03c0*/  FMUL R19, R16, R16 ;  /* 0x0000001010137220 */ /* 0x000fe20000400000 */
[----:B0-----:R-:W-:-:S03]  /*03d0*/  FFMA R16, -R22, R27, 1 ;  /* 0x3f80000016107423 */ /* 0x001fc6000000011b */
[----:B------:R-:W-:Y:S01]  /*03e0*/  FFMA R19, R2, R2, R19 ;  /* 0x0000000202137223 */ /* 0x000fe20000000013 */
[----:B------:R-:W-:Y:S01]  /*03f0*/  FADD R2, R10, -R14 ;  /* 0x8000000e0a027221 */ /* 0x000fe20000000000 */
[----:B------:R-:W-:-:S03]  /*0400*/  FFMA R16, R27, R16, R27 ;  /* 0x000000101b107223 */ /* 0x000fc6000000001b */
[----:B------:R-:W-:Y:S01]  /*0410*/  FFMA R19, R2, R2, R19 ;  /* 0x0000000202137223 */ /* 0x000fe20000000013 */
[----:B------:R-:W-:-:S04]  /*0420*/  FADD R2, R11, -R15 ;  /* 0x8000000f0b027221 */ /* 0x000fc80000000000 */
[----:B------:R-:W-:-:S04]  /*0430*/  FFMA R35, R2, R2, R19 ;  /* 0x0000000202237223 */ /* 0x000fc80000000013 */
[----:B------:R-:W0:Y:S01]  /*0440*/  FCHK P0, -R35, R22 ;  /* 0x0000001623007302 */ /* 0x000e220000000100 */
[----:B------:R-:W-:-:S04]  /*0450*/  FFMA R19, -R35, R16, RZ ;  /* 0x0000001023137223 */ /* 0x000fc800000001ff */
[----:B---3--:R-:W-:-:S04]  /*0460*/  FFMA R0, -R22, R19, -R35 ;  /* 0x0000001316007223 */ /* 0x008fc80000000923 */
[----:B------:R-:W-:Y:S01]  /*0470*/  FFMA R0, R16, R0, R19 ;  /* 0x0000000010007223 */ /* 0x000fe20000000013 */
[----:B-1----:R-:W-:Y:S01]  /*0480*/  FMUL R16, R25, UR6 ;  /* 0x0000000619107c20 */ /* 0x002fe20008400000 */
[----:B0-----:R-:W-:Y:S06]  /*0490*/  @!P0 BRA `(.L_x_2) ;  /* 0x00000000000c8947 */ /* 0x001fec0003800000 */
[----:B------:R-:W-:Y:S01]  /*04a0*/  FADD R35, -R35, -RZ ;  /* 0x800000ff23237221 */ /* 0x000fe20000000100 */
[----:B------:R-:W-:-:S07]  /*04b0*/  MOV R2, 0x4d0 ;  /* 0x000004d000027802 */ /* 0x000fce0000000f00 */
[----:B------:R-:W-:Y:S05]  /*04c0*/  CALL.REL.NOINC `($__internal_1_$__cuda_sm3x_div_rn_noftz_f32_slowpath) ;  /* 0x0000000c00247944 */ /* 0x000fea0003c00000 */
.L_x_2:
[----:B------:R-:W-:Y:S05]  /*04d0*/  BSYNC.RECONVERGENT B0 ;  /* 0x0000000000007941 */ /* 0x000fea0003800200 */
.L_x_1:
[----:B------:R-:W-:Y:S01]  /*04e0*/  HFMA2 R17, -RZ, RZ, 0.96630859375, -0.0022525787353515625 ;  /* 0x3bbb989dff117431 */ /* 0x000fe200000001ff */
[----:B------:R-:W-:-:S04]  /*04f0*/  MOV R19, 0x437c0000 ;  /* 0x437c000000137802 */ /* 0x000fc80000000f00 */
[----:B------:R-:W-:-:S04]  /*0500*/  FFMA.SAT R2, R0, R17, 0.5 ;  /* 0x3f00000000027423 */ /* 0x000fc80000002011 */
[----:B------:R-:W-:-:S04]  /*0510*/  FFMA.RM R2, R2, R19, 12582913 ;  /* 0x4b40000102027423 */ /* 0x000fc80000004013 */
[C---:B------:R-:W-:Y:S01]  /*0520*/  FADD R17, R2.reuse, -12583039 ;  /* 0xcb40007f02117421 */ /* 0x040fe20000000000 */
[----:B------:R-:W-:-:S03]  /*0530*/  SHF.L.U32 R2, R2, 0x17, RZ ;  /* 0x0000001702027819 */ /* 0x000fc600000006ff */
[----:B------:R-:W-:-:S04]  /*0540*/  FFMA R17, R0, 1.4426950216293334961, -R17 ;  /* 0x3fb8aa3b00117823 */ /* 0x000fc80000000811 */
[----:B------:R-:W-:-:S06]  /*0550*/  FFMA R17, R0, 1.925963033500011079e-08, R17 ;  /* 0x32a5706000117823 */ /* 0x000fcc0000000011 */
[----:B------:R-:W0:Y:S02]  /*0560*/  MUFU.EX2 R17, R17 ;  /* 0x0000001100117308 */ /* 0x000e240000000800 */
[----:B0-----:R-:W-:-:S04]  /*0570*/  FMUL R19, R2, R17 ;  /* 0x0000001102137220 */ /* 0x001fc80000400000 */
[----:B------:R-:W-:-:S04]  /*0580*/  FMUL R16, R16, R19 ;  /* 0x0000001310107220 */ /* 0x000fc80000400000 */
[-C--:B------:R-:W-:Y:S01]  /*0590*/  FFMA R7, R12, R16.reuse, R7 ;  /* 0x000000100c077223 */ /* 0x080fe20000000007 */
[-C--:B------:R-:W-:Y:S01]  /*05a0*/  FFMA R20, R13, R16.reuse, R20 ;  /* 0x000000100d147223 */ /* 0x080fe20000000014 */
[-C--:B------:R-:W-:Y:S01]  /*05b0*/  FFMA R5, R14, R16.reuse, R5 ;  /* 0x000000100e057223 */ /* 0x080fe20000000005 */
[----:B------:R-:W-:Y:S01]  /*05c0*/  FFMA R6, R15, R16, R6 ;  /* 0x000000100f067223 */ /* 0x000fe20000000006 */
[----:B------:R-:W-:Y:S01]  /*05d0*/  FADD R21, R16, R21 ;  /* 0x0000001510157221 */ /* 0x000fe20000000000 */
[----:B------:R-:W-:Y:S06]  /*05e0*/  @!P2 BRA `(.L_x_3) ;  /* 0x0000000400aca947 */ /* 0x000fec0003800000 */
[----:B------:R-:W0:Y:S01]  /*05f0*/  LDCU UR6, c[0x0][0x39c] ;  /* 0x00007380ff0677ac */ /* 0x000e220008000800 */
[----:B------:R-:W-:Y:S01]  /*0600*/  IMAD.MOV.U32 R34, RZ, RZ, R23 ;  /* 0x000000ffff227224 */ /* 0x000fe200078e0017 */
[----:B------:R-:W1:Y:S01]  /*0610*/  LDCU UR12, c[0x0][0x394] ;  /* 0x00007280ff0c77ac */ /* 0x000e620008000800 */
[----:B------:R-:W-:Y:S01]  /*0620*/  UMOV UR8, 0x2 ;  /* 0x0000000200087882 */ /* 0x000fe20000000000 */
[----:B0-----:R-:W-:-:S12]  /*0630*/  ULEA UR6, -UR6, URZ, 0x1 ;  /* 0x000000ff06067291 */ /* 0x001fd8000f8e09ff */
.L_x_8:
[----:B------:R-:W0:Y:S01]  /*0640*/  LDC.64 R12, c[0x0][0x380] ;  /* 0x0000e000ff0c7b82 */ /* 0x000e220000000a00 */
[----:B------:R-:W-:-:S04]  /*0650*/  IADD3 R0, PT, PT, R34, 0x1, RZ ;  /* 0x0000000122007810 */ /* 0x000fc80007ffe0ff */
[C---:B-1----:R-:W-:Y:S02]  /*0660*/  ISETP.GE.AND P1, PT, R0.reuse, UR12, PT ;  /* 0x0000000c00007c0c */ /* 0x042fe4000bf26270 */
[C---:B------:R-:W-:Y:S02]  /*0670*/  ISETP.GE.AND P0, PT, R0.reuse, RZ, PT ;  /* 0x000000ff0000720c */ /* 0x040fe40003f06270 */
[----:B------:R-:W-:-:S04]  /*0680*/  SEL R0, R0, UR4, !P1 ;  /* 0x0000000400007c07 */ /* 0x000fc8000c800000 */
[----:B------:R-:W-:-:S05]  /*0690*/  SEL R15, R0, RZ, P0 ;  /* 0x000000ff000f7207 */ /* 0x000fca0000000000 */
[----:B------:R-:W-:-:S04]  /*06a0*/  IMAD R15, R24, UR12, R15 ;  /* 0x0000000c180f7c24 */ /* 0x000fc8000f8e020f */
[----:B0-----:R-:W-:-:S06]  /*06b0*/  IMAD.WIDE R12, R15, 0x10, R12 ;  /* 0x000000100f0c7825 */ /* 0x001fcc00078e020c */
[----:B------:R-:W2:Y:S01]  /*06c0*/  LDG.E.128 R12, desc[UR10][R12.64] ;  /* 0x0000000a0c0c7981 */ /* 0x000ea2000c1e1d00 */
[----:B------:R-:W-:Y:S01]  /*06d0*/  UIADD3 UR7, UPT, UPT, UR8, -0x1, URZ ;  /* 0xffffffff08077890 */ /* 0x000fe2000fffe0ff */
[----:B------:R-:W0:Y:S01]  /*06e0*/  MUFU.RCP R19, R22 ;  /* 0x0000001600137308 */ /* 0x000e220000001000 */
[----:B------:R-:W-:Y:S02]  /*06f0*/  BSSY.RECONVERGENT B0, `(.L_x_4) ;  /* 0x0000016000007945 */ /* 0x000fe40003800200 */
[----:B------:R-:W-:-:S12]  /*0700*/  USHF.L.U32 UR7, UR7, 0x2, URZ ;  /* 0x0000000207077899 */ /* 0x000fd800080006ff */
[----:B------:R-:W1:Y:S02]  /*0710*/  LDCU UR9, c[0x3][UR7] ;  /* 0x00c00000070977ac */ /* 0x000e640008000800 */
[----:B-1----:R-:W-:Y:S01]  /*0720*/  FMUL R33, R25, UR9 ;  /* 0x0000000919217c20 */ /* 0x002fe20008400000 */
[----:B--2---:R-:W-:Y:S01]  /*0730*/  FADD R2, R9, -R13 ;  /* 0x8000000d09027221 */ /* 0x004fe20000000000 */
[----:B------:R-:W-:-:S03]  /*0740*/  FADD R0, R8, -R12 ;  /* 0x8000000c08007221 */ /* 0x000fc60000000000 */
[----:B------:R-:W-:Y:S01]  /*0750*/  FMUL R17, R2, R2 ;  /* 0x0000000202117220 */ /* 0x000fe20000400000 */
[----:B0-----:R-:W-:-:S03]  /*0760*/  FFMA R2, -R22, R19, 1 ;  /* 0x3f80000016027423 */ /* 0x001fc60000000113 */
[----:B------:R-:W-:Y:S01]  /*0770*/  FFMA R17, R0, R0, R17 ;  /* 0x0000000000117223 */ /* 0x000fe20000000011 */
[----:B------:R-:W-:-:S04]  /*0780*/  FADD R0, R10, -R14 ;  /* 0x8000000e0a007221 */ /* 0x000fc80000000000 */
[----:B------:R-:W-:Y:S01]  /*0790*/  FFMA R17, R0, R0, R17 ;  /* 0x0000000000117223 */ /* 0x000fe20000000011 */
[----:B------:R-:W-:-:S04]  /*07a0*/  FADD R0, R11, -R15 ;  /* 0x8000000f0b007221 */ /* 0x000fc80000000000 */
[----:B------:R-:W-:Y:S01]  /*07b0*/  FFMA R35, R0, R0, R17 ;  /* 0x0000000000237223 */ /* 0x000fe20000000011 */
[----:B------:R-:W-:-:S03]  /*07c0*/  FFMA R0, R19, R2, R19 ;  /* 0x0000000213007223 */ /* 0x000fc60000000013 */
[----:B------:R-:W0:Y:S01]  /*07d0*/  FCHK P0, -R35, R22 ;  /* 0x0000001623007302 */ /* 0x000e220000000100 */
[----:B------:R-:W-:-:S04]  /*07e0*/  FFMA R17, R0, -R35, RZ ;  /* 0x8000002300117223 */ /* 0x000fc800000000ff */
[----:B------:R-:W-:-:S04]  /*07f0*/  FFMA R2, -R22, R17, -R35 ;  /* 0x0000001116027223 */ /* 0x000fc80000000923 */
[----:B------:R-:W-:Y:S01]  /*0800*/  FFMA R0, R0, R2, R17 ;  /* 0x0000000200007223 */ /* 0x000fe20000000011 */
[----:B0-----:R-:W-:Y:S06]  /*0810*/  @!P0 BRA `(.L_x_5) ;  /* 0x00000000000c8947 */ /* 0x001fec0003800000 */
[----:B------:R-:W-:Y:S01]  /*0820*/  FADD R35, -R35, -RZ ;  /* 0x800000ff23237221 */ /* 0x000fe20000000100 */
[----:B------:R-:W-:-:S07]  /*0830*/  MOV R2, 0x850 ;  /* 0x0000085000027802 */ /* 0x000fce0000000f00 */
[----:B------:R-:W-:Y:S05]  /*0840*/  CALL.REL.NOINC `($__internal_1_$__cuda_sm3x_div_rn_noftz_f32_slowpath) ;  /* 0x0000000800447944 */ /* 0x000fea0003c00000 */
.L_x_5:
[----:B------:R-:W-:Y:S05]  /*0850*/  BSYNC.RECONVERGENT B0 ;  /* 0x0000000000007941 */ /* 0x000fea0003800200 */
.L_x_4:
[----:B------:R-:W0:Y:S01]  /*0860*/  LDC.64 R16, c[0x0][0x380] ;  /* 0x0000e000ff107b82 */ /* 0x000e220000000a00 */
[----:B------:R-:W-:-:S04]  /*0870*/  IADD3 R34, PT, PT, R34, 0x2, RZ ;  /* 0x0000000222227810 */ /* 0x000fc80007ffe0ff */
[C---:B------:R-:W-:Y:S02]  /*0880*/  ISETP.GE.AND P1, PT, R34.reuse, UR12, PT ;  /* 0x0000000c22007c0c */ /* 0x040fe4000bf26270 */
[C---:B------:R-:W-:Y:S02]  /*0890*/  ISETP.GE.AND P0, PT, R34.reuse, RZ, PT ;  /* 0x000000ff2200720c */ /* 0x040fe40003f06270 */
[----:B------:R-:W-:-:S04]  /*08a0*/  SEL R2, R34, UR4, !P1 ;  /* 0x0000000422027c07 */ /* 0x000fc8000c800000 */
[----:B------:R-:W-:-:S05]  /*08b0*/  SEL R19, R2, RZ, P0 ;  /* 0x000000ff02137207 */ /* 0x000fca0000000000 */
[----:B------:R-:W-:-:S04]  /*08c0*/  IMAD R19, R24, UR12, R19 ;  /* 0x0000000c18137c24 */ /* 0x000fc8000f8e0213 */
[----:B0-----:R-:W-:-:S06]  /*08d0*/  IMAD.WIDE R16, R19, 0x10, R16 ;  /* 0x0000001013107825 */ /* 0x001fcc00078e0210 */
[----:B------:R-:W2:Y:S01]  /*08e0*/  LDG.E.128 R16, desc[UR10][R16.64] ;  /* 0x0000000a10107981 */ /* 0x000ea2000c1e1d00 */
[----:B------:R-:W-:Y:S02]  /*08f0*/  HFMA2 R27, -RZ, RZ, 0.96630859375, -0.0022525787353515625 ;  /* 0x3bbb989dff1b7431 */ /* 0x000fe400000001ff */
[----:B------:R-:W-:Y:S01]  /*0900*/  IMAD.MOV.U32 R29, RZ, RZ, 0x437c0000 ;  /* 0x437c0000ff1d7424 */ /* 0x000fe200078e00ff */
[----:B------:R-:W0:Y:S01]  /*0910*/  LDCU UR7, c[0x3][UR7+0x4] ;  /* 0x00c00080070777ac */ /* 0x000e220008000800 */
[----:B------:R-:W-:Y:S01]  /*0920*/  BSSY.RECONVERGENT B0, `(.L_x_6) ;  /* 0x0000023000007945 */ /* 0x000fe20003800200 */
[----:B------:R-:W-:Y:S02]  /*0930*/  FFMA.SAT R2, R0, R27, 0.5 ;  /* 0x3f00000000027423 */ /* 0x000fe4000000201b */
[----:B------:R-:W-:Y:S02]  /*0940*/  MUFU.RCP R27, R22 ;  /* 0x00000016001b7308 */ /* 0x000fe40000001000 */
[----:B------:R-:W-:-:S04]  /*0950*/  FFMA.RM R2, R2, R29, 12582913 ;  /* 0x4b40000102027423 */ /* 0x000fc8000000401d */
[C---:B------:R-:W-:Y:S01]  /*0960*/  FADD R29, R2.reuse, -12583039 ;  /* 0xcb40007f021d7421 */ /* 0x040fe20000000000 */
[----:B------:R-:W-:-:S03]  /*0970*/  SHF.L.U32 R2, R2, 0x17, RZ ;  /* 0x0000001702027819 */ /* 0x000fc600000006ff */
[----:B------:R-:W-:-:S04]  /*0980*/  FFMA R29, R0, 1.4426950216293334961, -R29 ;  /* 0x3fb8aa3b001d7823 */ /* 0x000fc8000000081d */
[----:B------:R-:W-:-:S06]  /*0990*/  FFMA R29, R0, 1.925963033500011079e-08, R29 ;  /* 0x32a57060001d7823 */ /* 0x000fcc000000001d */
[----:B------:R-:W1:Y:S02]  /*09a0*/  MUFU.EX2 R29, R29 ;  /* 0x0000001d001d7308 */ /* 0x000e640000000800 */
[----:B-1----:R-:W-:-:S04]  /*09b0*/  FMUL R2, R2, R29 ;  /* 0x0000001d02027220 */ /* 0x002fc80000400000 */
[----:B------:R-:W-:-:S04]  /*09c0*/  FMUL R2, R33, R2 ;  /* 0x0000000221027220 */ /* 0x000fc80000400000 */
[-C--:B------:R-:W-:Y:S01]  /*09d0*/  FFMA R7, R12, R2.reuse, R7 ;  /* 0x000000020c077223 */ /* 0x080fe20000000007 */
[-C--:B------:R-:W-:Y:S01]  /*09e0*/  FFMA R20, R13, R2.reuse, R20 ;  /* 0x000000020d147223 */ /* 0x080fe20000000014 */
[-C--:B------:R-:W-:Y:S01]  /*09f0*/  FFMA R5, R14, R2.reuse, R5 ;  /* 0x000000020e057223 */ /* 0x080fe20000000005 */
[----:B------:R-:W-:Y:S01]  /*0a00*/  FFMA R6, R15, R2, R6 ;  /* 0x000000020f067223 */ /* 0x000fe20000000006 */
[----:B------:R-:W-:Y:S01]  /*0a10*/  FADD R21, R2, R21 ;  /* 0x0000001502157221 */ /* 0x000fe20000000000 */
[----:B--2---:R-:W-:Y:S01]  /*0a20*/  FADD R26, R9, -R17 ;  /* 0x80000011091a7221 */ /* 0x004fe20000000000 */
[----:B------:R-:W-:-:S03]  /*0a30*/  FADD R0, R8, -R16 ;  /* 0x8000001008007221 */ /* 0x000fc60000000000 */
[----:B------:R-:W-:Y:S01]  /*0a40*/  FMUL R31, R26, R26 ;  /* 0x0000001a1a1f7220 */ /* 0x000fe20000400000 */
[----:B------:R-:W-:-:S03]  /*0a50*/  FADD R26, R11, -R19 ;  /* 0x800000130b1a7221 */ /* 0x000fc60000000000 */
[----:B------:R-:W-:Y:S01]  /*0a60*/  FFMA R31, R0, R0, R31 ;  /* 0x00000000001f7223 */ /* 0x000fe2000000001f */
[----:B------:R-:W-:-:S04]  /*0a70*/  FADD R0, R10, -R18 ;  /* 0x800000120a007221 */ /* 0x000fc80000000000 */
[----:B------:R-:W-:Y:S01]  /*0a80*/  FFMA R31, R0, R0, R31 ;  /* 0x00000000001f7223 */ /* 0x000fe2000000001f */
[----:B------:R-:W-:-:S03]  /*0a90*/  FFMA R0, -R22, R27, 1 ;  /* 0x3f80000016007423 */ /* 0x000fc6000000011b */
[----:B------:R-:W-:Y:S01]  /*0aa0*/  FFMA R35, R26, R26, R31 ;  /* 0x0000001a1a237223 */ /* 0x000fe2000000001f */
[----:B------:R-:W-:-:S03]  /*0ab0*/  FFMA R0, R27, R0, R27 ;  /* 0x000000001b007223 */ /* 0x000fc6000000001b */
[----:B------:R-:W1:Y:S01]  /*0ac0*/  FCHK P0, -R35, R22 ;  /* 0x0000001623007302 */ /* 0x000e620000000100 */
[----:B------:R-:W-:-:S04]  /*0ad0*/  FFMA R27, R0, -R35, RZ ;  /* 0x80000023001b7223 */ /* 0x000fc800000000ff */
[----:B------:R-:W-:-:S04]  /*0ae0*/  FFMA R12, -R22, R27, -R35 ;  /* 0x0000001b160c7223 */ /* 0x000fc80000000923 */
[----:B------:R-:W-:Y:S01]  /*0af0*/  FFMA R0, R0, R12, R27 ;  /* 0x0000000c00007223 */ /* 0x000fe2000000001b */
[----:B0-----:R-:W-:Y:S01]  /*0b00*/  FMUL R12, R25, UR7 ;  /* 0x00000007190c7c20 */ /* 0x001fe20008400000 */
[----:B-1----:R-:W-:Y:S06]  /*0b10*/  @!P0 BRA `(.L_x_7) ;  /* 0x00000000000c8947 */ /* 0x002fec0003800000 */
[----:B------:R-:W-:Y:S01]  /*0b20*/  FADD R35, -R35, -RZ ;  /* 0x800000ff23237221 */ /* 0x000fe20000000100 */
[----:B------:R-:W-:-:S07]  /*0b30*/  MOV R2, 0xb50 ;  /* 0x00000b5000027802 */ /* 0x000fce0000000f00 */
[----:B------:R-:W-:Y:S05]  /*0b40*/  CALL.REL.NOINC `($__internal_1_$__cuda_sm3x_div_rn_noftz_f32_slowpath) ;  /* 0x0000000400847944 */ /* 0x000fea0003c00000 */
.L_x_7:
[----:B------:R-:W-:Y:S05]  /*0b50*/  BSYNC.RECONVERGENT B0 ;  /* 0x0000000000007941 */ /* 0x000fea0003800200 */
.L_x_6:
[----:B------:R-:W-:Y:S01]  /*0b60*/  HFMA2 R13, -RZ, RZ, 0.96630859375, -0.0022525787353515625 ;  /* 0x3bbb989dff0d7431 */ /* 0x000fe200000001ff */
[----:B------:R-:W-:Y:S01]  /*0b70*/  MOV R15, 0x437c0000 ;  /* 0x437c0000000f7802 */ /* 0x000fe20000000f00 */
[----:B------:R-:W-:Y:S02]  /*0b80*/  UIADD3 UR6, UPT, UPT, UR6, 0x2, URZ ;  /* 0x0000000206067890 */ /* 0x000fe4000fffe0ff */
[----:B------:R-:W-:Y:S02]  /*0b90*/  UIADD3 UR8, UPT, UPT, UR8, 0x2, URZ ;  /* 0x0000000208087890 */ /* 0x000fe4000fffe0ff */
[----:B------:R-:W-:Y:S01]  /*0ba0*/  UISETP.NE.AND UP0, UPT, UR6, URZ, UPT ;  /* 0x000000ff0600728c */ /* 0x000fe2000bf05270 */
[----:B------:R-:W-:-:S04]  /*0bb0*/  FFMA.SAT R2, R0, R13, 0.5 ;  /* 0x3f00000000027423 */ /* 0x000fc8000000200d */
[----:B------:R-:W-:-:S04]  /*0bc0*/  FFMA.RM R2, R2, R15, 12582913 ;  /* 0x4b40000102027423 */ /* 0x000fc8000000400f */
[C---:B------:R-:W-:Y:S01]  /*0bd0*/  FADD R13, R2.reuse, -12583039 ;  /* 0xcb40007f020d7421 */ /* 0x040fe20000000000 */
[----:B------:R-:W-:-:S03]  /*0be0*/  IMAD.SHL.U32 R2, R2, 0x800000, RZ ;  /* 0x0080000002027824 */ /* 0x000fc600078e00ff */
        /* <DEDUP_REMOVED lines=10> */
[----:B------:R-:W-:Y:S06]  /*0c90*/  BRA.U UP0, `(.L_x_8) ;  /* 0xfffffff900687547 */ /* 0x000fec000b83ffff */
.L_x_3:
[----:B------:R-:W-:Y:S05]  /*0ca0*/  @P3 BRA `(.L_x_9) ;  /* 0xfffffff4005c3947 */ /* 0x000fea000383ffff */
.L_x_0:
[----:B------:R-:W-:Y:S01]  /*0cb0*/  IADD3 R0, PT, PT, R21, 0x1800000, RZ ;  /* 0x0180000015007810 */ /* 0x000fe20007ffe0ff */
[----:B------:R-:W-:Y:S03]  /*0cc0*/  BSSY.RECONVERGENT B0, `(.L_x_10) ;  /* 0x000000b000007945 */ /* 0x000fe60003800200 */
[----:B------:R-:W-:-:S04]  /*0cd0*/  LOP3.LUT R0, R0, 0x7f800000, RZ, 0xc0, !PT ;  /* 0x7f80000000007812 */ /* 0x000fc800078ec0ff */
[----:B------:R-:W-:-:S13]  /*0ce0*/  ISETP.GT.U32.AND P0, PT, R0, 0x1ffffff, PT ;  /* 0x01ffffff0000780c */ /* 0x000fda0003f04070 */
[----:B------:R-:W-:Y:S05]  /*0cf0*/  @P0 BRA `(.L_x_11) ;  /* 0x00000000000c0947 */ /* 0x000fea0003800000 */
[----:B------:R-:W-:-:S07]  /*0d00*/  MOV R10, 0xd20 ;  /* 0x00000d20000a7802 */ /* 0x000fce0000000f00 */
[----:B------:R-:W-:Y:S05]  /*0d10*/  CALL.REL.NOINC `($__internal_0_$__cuda_sm20_rcp_rn_f32_slowpath) ;  /* 0x0000000000387944 */ /* 0x000fea0003c00000 */
[----:B------:R-:W-:Y:S05]  /*0d20*/  BRA `(.L_x_12) ;  /* 0x0000000000107947 */ /* 0x000fea0003800000 */
.L_x_11:
[----:B------:R-:W0:Y:S02]  /*0d30*/  MUFU.RCP R0, R21 ;  /* 0x0000001500007308 */ /* 0x000e240000001000 */
[----:B0-----:R-:W-:-:S04]  /*0d40*/  FFMA R2, R0, R21, -1 ;  /* 0xbf80000000027423 */ /* 0x001fc80000000015 */
[----:B------:R-:W-:-:S04]  /*0d50*/  FADD.FTZ R3, -R2, -RZ ;  /* 0x800000ff02037221 */ /* 0x000fc80000010100 */
[----:B------:R-:W-:-:S07]  /*0d60*/  FFMA R0, R0, R3, R0 ;  /* 0x0000000300007223 */ /* 0x000fce0000000000 */
.L_x_12:
[----:B------:R-:W-:Y:S05]  /*0d70*/  BSYNC.RECONVERGENT B0 ;  /* 0x0000000000007941 */ /* 0x000fea0003800200 */
.L_x_10:
[----:B------:R-:W0:Y:S01]  /*0d80*/  LDC.64 R2, c[0x0][0x388] ;  /* 0x0000e200ff027b82 */ /* 0x000e220000000a00 */
[C---:B------:R-:W-:Y:S01]  /*0d90*/  FMUL R8, R0.reuse, R7 ;  /* 0x0000000700087220 */ /* 0x040fe20000400000 */
[C---:B------:R-:W-:Y:S01]  /*0da0*/  FMUL R9, R0.reuse, R20 ;  /* 0x0000001400097220 */ /* 0x040fe20000400000 */
[C---:B------:R-:W-:Y:S01]  /*0db0*/  FMUL R10, R0.reuse, R5 ;  /* 0x00000005000a7220 */ /* 0x040fe20000400000 */
[----:B------:R-:W-:Y:S01]  /*0dc0*/  FMUL R11, R0, R6 ;  /* 0x00000006000b7220 */ /* 0x000fe20000400000 */
[----:B0-----:R-:W-:-:S05]  /*0dd0*/  IMAD.WIDE R2, R4, 0x10, R2 ;  /* 0x0000001004027825 */ /* 0x001fca00078e0202 */
[----:B------:R-:W-:Y:S01]  /*0de0*/  STG.E.128 desc[UR10][R2.64], R8 ;  /* 0x0000000802007986 */ /* 0x000fe2000c101d0a */
[----:B------:R-:W-:Y:S05]  /*0df0*/  EXIT ;  /* 0x000000000000794d */ /* 0x000fea0003800000 */
        .weak           $__internal_0_$__cuda_sm20_rcp_rn_f32_slowpath
        .type           $__internal_0_$__cuda_sm20_rcp_rn_f32_slowpath,@function
        .size           $__internal_0_$__cuda_sm20_rcp_rn_f32_slowpath,($__internal_1_$__cuda_sm3x_div_rn_noftz_f32_slowpath - $__internal_0_$__cuda_sm20_rcp_rn_f32_slowpath)
$__internal_0_$__cuda_sm20_rcp_rn_f32_slowpath:
[----:B------:R-:W-:Y:S01]  /*0e00*/  SHF.L.U32 R0, R21, 0x1, RZ ;  /* 0x0000000115007819 */ /* 0x000fe200000006ff */
[----:B------:R-:W-:Y:S03]  /*0e10*/  BSSY.RECONVERGENT B1, `(.L_x_13) ;  /* 0x0000030000017945 */ /* 0x000fe60003800200 */
[----:B------:R-:W-:-:S04]  /*0e20*/  SHF.R.U32.HI R11, RZ, 0x18, R0 ;  /* 0x00000018ff0b7819 */ /* 0x000fc80000011600 */
[----:B------:R-:W-:-:S13]  /*0e30*/  ISETP.NE.U32.AND P0, PT, R11, RZ, PT ;  /* 0x000000ff0b00720c */ /* 0x000fda0003f05070 */
[----:B------:R-:W-:Y:S05]  /*0e40*/  @P0 BRA `(.L_x_14) ;  /* 0x0000000000280947 */ /* 0x000fea0003800000 */
[----:B------:R-:W-:-:S04]  /*0e50*/  SHF.L.U32 R0, R21, 0x1, RZ ;  /* 0x0000000115007819 */ /* 0x000fc800000006ff */
[----:B------:R-:W-:-:S13]  /*0e60*/  ISETP.NE.AND P0, PT, R0, RZ, PT ;  /* 0x000000ff0000720c */ /* 0x000fda0003f05270 */
[----:B------:R-:W-:Y:S01]  /*0e70*/  @P0 FFMA R3, R21, 1.84467440737095516160e+19, RZ ;  /* 0x5f80000015030823 */ /* 0x000fe200000000ff */
[----:B------:R-:W-:Y:S08]  /*0e80*/  @!P0 MUFU.RCP R2, R21 ;  /* 0x0000001500028308 */ /* 0x000ff00000001000 */
[----:B------:R-:W0:Y:S02]  /*0e90*/  @P0 MUFU.RCP R0, R3 ;  /* 0x0000000300000308 */ /* 0x000e240000001000 */
[----:B0-----:R-:W-:-:S04]  /*0ea0*/  @P0 FFMA R8, R3, R0, -1 ;  /* 0xbf80000003080423 */ /* 0x001fc80000000000 */
[----:B------:R-:W-:-:S04]  /*0eb0*/  @P0 FADD.FTZ R9, -R8, -RZ ;  /* 0x800000ff08090221 */ /* 0x000fc80000010100 */
[----:B------:R-:W-:-:S04]  /*0ec0*/  @P0 FFMA R0, R0, R9, R0 ;  /* 0x0000000900000223 */ /* 0x000fc80000000000 */
[----:B------:R-:W-:Y:S01]  /*0ed0*/  @P0 FFMA R2, R0, 1.84467440737095516160e+19, RZ ;  /* 0x5f80000000020823 */ /* 0x000fe200000000ff */
[----:B------:R-:W-:Y:S06]  /*0ee0*/  BRA `(.L_x_15) ;  /* 0x0000000000887947 */ /* 0x000fec0003800000 */
.L_x_14:
[----:B------:R-:W-:-:S05]  /*0ef0*/  VIADD R12, R11, 0xffffff03 ;  /* 0xffffff030b0c7836 */ /* 0x000fca0000000000 */
[----:B------:R-:W-:-:S13]  /*0f00*/  ISETP.GT.U32.AND P0, PT, R12, 0x1, PT ;  /* 0x000000010c00780c */ /* 0x000fda0003f04070 */
[----:B------:R-:W-:Y:S05]  /*0f10*/  @P0 BRA `(.L_x_16) ;  /* 0x0000000000780947 */ /* 0x000fea0003800000 */
[----:B------:R-:W-:Y:S01]  /*0f20*/  LOP3.LUT R0, R21, 0x7fffff, RZ, 0xc0, !PT ;  /* 0x007fffff15007812 */ /* 0x000fe200078ec0ff */
[----:B------:R-:W-:-:S03]  /*0f30*/  HFMA2 R9, -RZ, RZ, 0, 1.78813934326171875e-07 ;  /* 0x00000003ff097431 */ /* 0x000fc600000001ff */
[----:B------:R-:W-:-:S04]  /*0f40*/  LOP3.LUT R0, R0, 0x3f800000, RZ, 0xfc, !PT ;  /* 0x3f80000000007812 */ /* 0x000fc800078efcff */
[----:B------:R-:W0:Y:S01]  /*0f50*/  MUFU.RCP R3, R0 ;  /* 0x0000000000037308 */ /* 0x000e220000001000 */
[----:B------:R-:W-:Y:S01]  /*0f60*/  SHF.L.U32 R9, R9, R12, RZ ;  /* 0x0000000c09097219 */ /* 0x000fe200000006ff */
[----:B0-----:R-:W-:-:S04]  /*0f70*/  FFMA R2, R0, R3, -1 ;  /* 0xbf80000000027423 */ /* 0x001fc80000000003 */
[----:B------:R-:W-:-:S04]  /*0f80*/  FADD.FTZ R2, -R2, -RZ ;  /* 0x800000ff02027221 */ /* 0x000fc80000010100 */
[CCC-:B------:R-:W-:Y:S01]  /*0f90*/  FFMA.RM R8, R3.reuse, R2.reuse, R3.reuse ;  /* 0x0000000203087223 */ /* 0x1c0fe20000004003 */
[----:B------:R-:W-:-:S04]  /*0fa0*/  FFMA.RP R3, R3, R2, R3 ;  /* 0x0000000203037223 */ /* 0x000fc80000008003 */
[C---:B------:R-:W-:Y:S02]  /*0fb0*/  LOP3.LUT R2, R8.reuse, 0x7fffff, RZ, 0xc0, !PT ;  /* 0x007fffff08027812 */ /* 0x040fe400078ec0ff */
[----:B------:R-:W-:Y:S02]  /*0fc0*/  FSETP.NEU.FTZ.AND P0, PT, R8, R3, PT ;  /* 0x000000030800720b */ /* 0x000fe40003f1d000 */
[----:B------:R-:W-:Y:S02]  /*0fd0*/  LOP3.LUT R2, R2, 0x800000, RZ, 0xfc, !PT ;  /* 0x0080000002027812 */ /* 0x000fe400078efcff */
[----:B------:R-:W-:Y:S02]  /*0fe0*/  SEL R3, RZ, 0xffffffff, !P0 ;  /* 0xffffffffff037807 */ /* 0x000fe40004000000 */
[----:B------:R-:W-:Y:S02]  /*0ff0*/  LOP3.LUT R9, R9, R2, RZ, 0xc0, !PT ;  /* 0x0000000209097212 */ /* 0x000fe400078ec0ff */
[----:B------:R-:W-:-:S02]  /*1000*/  IADD3 R3, PT, PT, -R3, RZ, RZ ;  /* 0x000000ff03037210 */ /* 0x000fc40007ffe1ff */
[-C--:B------:R-:W-:Y:S02]  /*1010*/  SHF.R.U32.HI R9, RZ, R12.reuse, R9 ;  /* 0x0000000cff097219 */ /* 0x080fe40000011609 */
[--C-:B------:R-:W-:Y:S01]  /*1020*/  LOP3.LUT P1, RZ, R3, R12, R2.reuse, 0xf8, !PT ;  /* 0x0000000c03ff7212 */ /* 0x100fe2000782f802 */
[----:B------:R-:W-:Y:S01]  /*1030*/  VIADD R3, R11, 0xffffff04 ;  /* 0xffffff040b037836 */ /* 0x000fe20000000000 */
[C---:B------:R-:W-:Y:S02]  /*1040*/  LOP3.LUT P0, RZ, R9.reuse, 0x1, RZ, 0xc0, !PT ;  /* 0x0000000109ff7812 */ /* 0x040fe4000780c0ff */
[----:B------:R-:W-:Y:S02]  /*1050*/  LOP3.LUT P2, RZ, R9, 0x2, RZ, 0xc0, !PT ;  /* 0x0000000209ff7812 */ /* 0x000fe4000784c0ff */
[----:B------:R-:W-:Y:S02]  /*1060*/  SHF.R.U32.HI R2, RZ, R3, R2 ;  /* 0x00000003ff027219 */ /* 0x000fe40000011602 */
[----:B------:R-:W-:-:S02]  /*1070*/  PLOP3.LUT P0, PT, P0, P1, P2, 0xe0, 0x0 ;  /* 0x000000000000781c */ /* 0x000fc40000703c20 */
[----:B------:R-:W-:Y:S02]  /*1080*/  LOP3.LUT P1, RZ, R21, 0x7fffff, RZ, 0xc0, !PT ;  /* 0x007fffff15ff7812 */ /* 0x000fe4000782c0ff */
[----:B------:R-:W-:-:S04]  /*1090*/  SEL R0, RZ, 0x1, !P0 ;  /* 0x00000001ff007807 */ /* 0x000fc80004000000 */
[----:B------:R-:W-:-:S04]  /*10a0*/  IADD3 R0, PT, PT, -R0, RZ, RZ ;  /* 0x000000ff00007210 */ /* 0x000fc80007ffe1ff */
[----:B------:R-:W-:-:S13]  /*10b0*/  ISETP.GE.AND P0, PT, R0, RZ, PT ;  /* 0x000000ff0000720c */ /* 0x000fda0003f06270 */
[----:B------:R-:W-:-:S04]  /*10c0*/  @!P0 IADD3 R2, PT, PT, R2, 0x1, RZ ;  /* 0x0000000102028810 */ /* 0x000fc80007ffe0ff */
[----:B------:R-:W-:-:S04]  /*10d0*/  @!P1 SHF.L.U32 R2, R2, 0x1, RZ ;  /* 0x0000000102029819 */ /* 0x000fc800000006ff */
[----:B------:R-:W-:Y:S01]  /*10e0*/  LOP3.LUT R2, R2, 0x80000000, R21, 0xf8, !PT ;  /* 0x8000000002027812 */ /* 0x000fe200078ef815 */
[----:B------:R-:W-:Y:S06]  /*10f0*/  BRA `(.L_x_15) ;  /* 0x0000000000047947 */ /* 0x000fec0003800000 */
.L_x_16:
[----:B------:R0:W1:Y:S02]  /*1100*/  MUFU.RCP R2, R21 ;  /* 0x0000001500027308 */ /* 0x0000640000001000 */
.L_x_15:
[----:B------:R-:W-:Y:S05]  /*1110*/  BSYNC.RECONVERGENT B1 ;  /* 0x0000000000017941 */ /* 0x000fea0003800200 */
.L_x_13:
[----:B------:R-:W-:Y:S01]  /*1120*/  HFMA2 R3, -RZ, RZ, 0, 0 ;  /* 0x00000000ff037431 */ /* 0x000fe200000001ff */
[----:B-1----:R-:W-:Y:S01]  /*1130*/  MOV R0, R2 ;  /* 0x0000000200007202 */ /* 0x002fe20000000f00 */
[----:B------:R-:W-:-:S04]  /*1140*/  IMAD.MOV.U32 R2, RZ, RZ, R10 ;  /* 0x000000ffff027224 */ /* 0x000fc800078e000a */
[----:B0-----:R-:W-:Y:S05]  /*1150*/  RET.REL.NODEC R2 `(_Z25bilateralFilterCudaKernelPK6float4PS_fiii) ;  /* 0xffffffec02a87950 */ /* 0x001fea0003c3ffff */
        .weak           $__internal_1_$__cuda_sm3x_div_rn_noftz_f32_slowpath
        .type           $__internal_1_$__cuda_sm3x_div_rn_noftz_f32_slowpath,@function
        .size           $__internal_1_$__cuda_sm3x_div_rn_noftz_f32_slowpath,(.L_x_30 - $__internal_1_$__cuda_sm3x_div_rn_noftz_f32_slowpath)
$__internal_1_$__cuda_sm3x_div_rn_noftz_f32_slowpath:
[--C-:B------:R-:W-:Y:S01]  /*1160*/  SHF.R.U32.HI R29, RZ, 0x17, R22.reuse ;  /* 0x00000017ff1d7819 */ /* 0x100fe20000011616 */
[----:B------:R-:W-:Y:S01]  /*1170*/  BSSY.RECONVERGENT B1, `(.L_x_17) ;  /* 0x0000063000017945 */ /* 0x000fe20003800200 */
[----:B------:R-:W-:Y:S01]  /*1180*/  SHF.R.U32.HI R26, RZ, 0x17, R35 ;  /* 0x00000017ff1a7819 */ /* 0x000fe20000011623 */
[----:B------:R-:W-:Y:S01]  /*1190*/  IMAD.MOV.U32 R30, RZ, RZ, R22 ;  /* 0x000000ffff1e7224 */ /* 0x000fe200078e0016 */
[----:B------:R-:W-:Y:S02]  /*11a0*/  LOP3.LUT R29, R29, 0xff, RZ, 0xc0, !PT ;  /* 0x000000ff1d1d7812 */ /* 0x000fe400078ec0ff */
[----:B------:R-:W-:Y:S02]  /*11b0*/  LOP3.LUT R26, R26, 0xff, RZ, 0xc0, !PT ;  /* 0x000000ff1a1a7812 */ /* 0x000fe400078ec0ff */
[----:B------:R-:W-:Y:S02]  /*11c0*/  IADD3 R0, PT, PT, R29, -0x1, RZ ;  /* 0xffffffff1d007810 */ /* 0x000fe40007ffe0ff */
[----:B------:R-:W-:-:S02]  /*11d0*/  IADD3 R27, PT, PT, R26, -0x1, RZ ;  /* 0xffffffff1a1b7810 */ /* 0x000fc40007ffe0ff */
[----:B------:R-:W-:-:S04]  /*11e0*/  ISETP.GT.U32.AND P0, PT, R0, 0xfd, PT ;  /* 0x000000fd0000780c */ /* 0x000fc80003f04070 */
[----:B------:R-:W-:-:S13]  /*11f0*/  ISETP.GT.U32.OR P0, PT, R27, 0xfd, P0 ;  /* 0x000000fd1b00780c */ /* 0x000fda0000704470 */
[----:B------:R-:W-:Y:S01]  /*1200*/  @!P0 MOV R28, RZ ;  /* 0x000000ff001c8202 */ /* 0x000fe20000000f00 */
[----:B------:R-:W-:Y:S06]  /*1210*/  @!P0 BRA `(.L_x_18) ;  /* 0x00000000005c8947 */ /* 0x000fec0003800000 */
[----:B------:R-:W-:Y:S02]  /*1220*/  FSETP.GTU.FTZ.AND P0, PT, |R35|, +INF , PT ;  /* 0x7f8000002300780b */ /* 0x000fe40003f1c200 */
[----:B------:R-:W-:-:S04]  /*1230*/  FSETP.GTU.FTZ.AND P1, PT, |R22|, +INF , PT ;  /* 0x7f8000001600780b */ /* 0x000fc80003f3c200 */
[----:B------:R-:W-:-:S13]  /*1240*/  PLOP3.LUT P0, PT, P0, P1, PT, 0xf8, 0x8f ;  /* 0x00000000008f781c */ /* 0x000fda0000703f70 */
[----:B------:R-:W-:Y:S05]  /*1250*/  @P0 BRA `(.L_x_19) ;  /* 0x00000004004c0947 */ /* 0x000fea0003800000 */
[----:B------:R-:W-:-:S13]  /*1260*/  LOP3.LUT P0, RZ, R30, 0x7fffffff, R35, 0xc8, !PT ;  /* 0x7fffffff1eff7812 */ /* 0x000fda000780c823 */
[----:B------:R-:W-:Y:S05]  /*1270*/  @!P0 BRA `(.L_x_20) ;  /* 0x00000004003c8947 */ /* 0x000fea0003800000 */
[C---:B------:R-:W-:Y:S02]  /*1280*/  FSETP.NEU.FTZ.AND P4, PT, |R35|.reuse, +INF , PT ;  /* 0x7f8000002300780b */ /* 0x040fe40003f9d200 */
[----:B------:R-:W-:Y:S02]  /*1290*/  FSETP.NEU.FTZ.AND P1, PT, |R22|, +INF , PT ;  /* 0x7f8000001600780b */ /* 0x000fe40003f3d200 */
[----:B------:R-:W-:-:S11]  /*12a0*/  FSETP.NEU.FTZ.AND P0, PT, |R35|, +INF , PT ;  /* 0x7f8000002300780b */ /* 0x000fd60003f1d200 */
[----:B------:R-:W-:Y:S05]  /*12b0*/  @!P1 BRA !P4, `(.L_x_20) ;  /* 0x00000004002c9947 */ /* 0x000fea0006000000 */
[----:B------:R-:W-:-:S04]  /*12c0*/  LOP3.LUT P4, RZ, R35, 0x7fffffff, RZ, 0xc0, !PT ;  /* 0x7fffffff23ff7812 */ /* 0x000fc8000788c0ff */
[----:B------:R-:W-:-:S13]  /*12d0*/  PLOP3.LUT P1, PT, P1, P4, PT, 0x2f, 0xf2 ;  /* 0x0000000000f2781c */ /* 0x000fda0000f28577 */
[----:B------:R-:W-:Y:S05]  /*12e0*/  @P1 BRA `(.L_x_21) ;  /* 0x0000000400181947 */ /* 0x000fea0003800000 */
[----:B------:R-:W-:-:S04]  /*12f0*/  LOP3.LUT P1, RZ, R30, 0x7fffffff, RZ, 0xc0, !PT ;  /* 0x7fffffff1eff7812 */ /* 0x000fc8000782c0ff */
[----:B------:R-:W-:-:S13]  /*1300*/  PLOP3.LUT P0, PT, P0, P1, PT, 0x2f, 0xf2 ;  /* 0x0000000000f2781c */ /* 0x000fda0000702577 */
[----:B------:R-:W-:Y:S05]  /*1310*/  @P0 BRA `(.L_x_22) ;  /* 0x0000000400000947 */ /* 0x000fea0003800000 */
[----:B------:R-:W-:Y:S02]  /*1320*/  ISETP.GE.AND P0, PT, R27, RZ, PT ;  /* 0x000000ff1b00720c */ /* 0x000fe40003f06270 */
[----:B------:R-:W-:-:S11]  /*1330*/  ISETP.GE.AND P1, PT, R0, RZ, PT ;  /* 0x000000ff0000720c */ /* 0x000fd60003f26270 */
[----:B------:R-:W-:Y:S01]  /*1340*/  @P0 MOV R28, RZ ;  /* 0x000000ff001c0202 */ /* 0x000fe20000000f00 */
[----:B------:R-:W-:Y:S01]  /*1350*/  @!P0 FFMA R35, R35, 1.84467440737095516160e+19, RZ ;  /* 0x5f80000023238823 */ /* 0x000fe200000000ff */
[----:B------:R-:W-:Y:S01]  /*1360*/  @!P0 MOV R28, 0xffffffc0 ;  /* 0xffffffc0001c8802 */ /* 0x000fe20000000f00 */
[----:B------:R-:W-:-:S04]  /*1370*/  @!P1 FFMA R30, R22, 1.84467440737095516160e+19, RZ ;  /* 0x5f800000161e9823 */ /* 0x000fc800000000ff */
[----:B------:R-:W-:-:S07]  /*1380*/  @!P1 VIADD R28, R28, 0x40 ;  /* 0x000000401c1c9836 */ /* 0x000fce0000000000 */
.L_x_18:
[----:B------:R-:W-:Y:S01]  /*1390*/  LEA R27, R29, 0xc0800000, 0x17 ;  /* 0xc08000001d1b7811 */ /* 0x000fe200078eb8ff */
[----:B------:R-:W-:Y:S01]  /*13a0*/  BSSY.RECONVERGENT B2, `(.L_x_23) ;  /* 0x0000036000027945 */ /* 0x000fe20003800200 */
[----:B------:R-:W-:Y:S02]  /*13b0*/  IADD3 R26, PT, PT, R26, -0x7f, RZ ;  /* 0xffffff811a1a7810 */ /* 0x000fe40007ffe0ff */
[----:B------:R-:W-:Y:S02]  /*13c0*/  IADD3 R36, PT, PT, -R27, R30, RZ ;  /* 0x0000001e1b247210 */ /* 0x000fe40007ffe1ff */
[C---:B------:R-:W-:Y:S01]  /*13d0*/  IADD3 R29, PT, PT, R26.reuse, 0x7f, -R29 ;  /* 0x0000007f1a1d7810 */ /* 0x040fe20007ffe81d */
[----:B------:R-:W-:Y:S01]  /*13e0*/  IMAD R0, R26, -0x800000, R35 ;  /* 0xff8000001a007824 */ /* 0x000fe200078e0223 */
[----:B------:R-:W0:Y:S01]  /*13f0*/  MUFU.RCP R30, R36 ;  /* 0x00000024001e7308 */ /* 0x000e220000001000 */
[----:B------:R-:W-:Y:S01]  /*1400*/  FADD.FTZ R27, -R36, -RZ ;  /* 0x800000ff241b7221 */ /* 0x000fe20000010100 */
[----:B------:R-:W-:-:S03]  /*1410*/  IADD3 R29, PT, PT, R29, R28, RZ ;  /* 0x0000001c1d1d7210 */ /* 0x000fc60007ffe0ff */
[----:B0-----:R-:W-:-:S04]  /*1420*/  FFMA R31, R30, R27, 1 ;  /* 0x3f8000001e1f7423 */ /* 0x001fc8000000001b */
[----:B------:R-:W-:-:S04]  /*1430*/  FFMA R31, R30, R31, R30 ;  /* 0x0000001f1e1f7223 */ /* 0x000fc8000000001e */
[----:B------:R-:W-:-:S04]  /*1440*/  FFMA R30, R0, R31, RZ ;  /* 0x0000001f001e7223 */ /* 0x000fc800000000ff */
[----:B------:R-:W-:-:S04]  /*1450*/  FFMA R32, R27, R30, R0 ;  /* 0x0000001e1b207223 */ /* 0x000fc80000000000 */
[----:B------:R-:W-:-:S04]  /*1460*/  FFMA R32, R31, R32, R30 ;  /* 0x000000201f207223 */ /* 0x000fc8000000001e */
[----:B------:R-:W-:-:S04]  /*1470*/  FFMA R27, R27, R32, R0 ;  /* 0x000000201b1b7223 */ /* 0x000fc80000000000 */
[----:B------:R-:W-:-:S05]  /*1480*/  FFMA R0, R31, R27, R32 ;  /* 0x0000001b1f007223 */ /* 0x000fca0000000020 */
[----:B------:R-:W-:-:S04]  /*1490*/  SHF.R.U32.HI R26, RZ, 0x17, R0 ;  /* 0x00000017ff1a7819 */ /* 0x000fc80000011600 */
[----:B------:R-:W-:-:S05]  /*14a0*/  LOP3.LUT R26, R26, 0xff, RZ, 0xc0, !PT ;  /* 0x000000ff1a1a7812 */ /* 0x000fca00078ec0ff */
[----:B------:R-:W-:-:S05]  /*14b0*/  IMAD.IADD R26, R26, 0x1, R29 ;  /* 0x000000011a1a7824 */ /* 0x000fca00078e021d */
[----:B------:R-:W-:-:S04]  /*14c0*/  IADD3 R28, PT, PT, R26, -0x1, RZ ;  /* 0xffffffff1a1c7810 */ /* 0x000fc80007ffe0ff */
[----:B------:R-:W-:-:S13]  /*14d0*/  ISETP.GE.U32.AND P0, PT, R28, 0xfe, PT ;  /* 0x000000fe1c00780c */ /* 0x000fda0003f06070 */
[----:B------:R-:W-:Y:S05]  /*14e0*/  @!P0 BRA `(.L_x_24) ;  /* 0x0000000000808947 */ /* 0x000fea0003800000 */
[----:B------:R-:W-:-:S13]  /*14f0*/  ISETP.GT.AND P0, PT, R26, 0xfe, PT ;  /* 0x000000fe1a00780c */ /* 0x000fda0003f04270 */
[----:B------:R-:W-:Y:S05]  /*1500*/  @P0 BRA `(.L_x_25) ;  /* 0x00000000006c0947 */ /* 0x000fea0003800000 */
[----:B------:R-:W-:-:S13]  /*1510*/  ISETP.GE.AND P0, PT, R26, 0x1, PT ;  /* 0x000000011a00780c */ /* 0x000fda0003f06270 */
[----:B------:R-:W-:Y:S05]  /*1520*/  @P0 BRA `(.L_x_26) ;  /* 0x0000000000740947 */ /* 0x000fea0003800000 */
[----:B------:R-:W-:Y:S02]  /*1530*/  ISETP.GE.AND P0, PT, R26, -0x18, PT ;  /* 0xffffffe81a00780c */ /* 0x000fe40003f06270 */
[----:B------:R-:W-:-:S11]  /*1540*/  LOP3.LUT R0, R0, 0x80000000, RZ, 0xc0, !PT ;  /* 0x8000000000007812 */ /* 0x000fd600078ec0ff */
[----:B------:R-:W-:Y:S05]  /*1550*/  @!P0 BRA `(.L_x_26) ;  /* 0x0000000000688947 */ /* 0x000fea0003800000 */
[CCC-:B------:R-:W-:Y:S01]  /*1560*/  FFMA.RZ R28, R31.reuse, R27.reuse, R32.reuse ;  /* 0x0000001b1f1c7223 */ /* 0x1c0fe2000000c020 */
[CCC-:B------:R-:W-:Y:S01]  /*1570*/  FFMA.RP R29, R31.reuse, R27.reuse, R32.reuse ;  /* 0x0000001b1f1d7223 */ /* 0x1c0fe20000008020 */
[----:B------:R-:W-:Y:S01]  /*1580*/  FFMA.RM R32, R31, R27, R32 ;  /* 0x0000001b1f207223 */ /* 0x000fe20000004020 */
[----:B------:R-:W-:Y:S02]  /*1590*/  IADD3 R27, PT, PT, R26, 0x20, RZ ;  /* 0x000000201a1b7810 */ /* 0x000fe40007ffe0ff */
[----:B------:R-:W-:Y:S02]  /*15a0*/  LOP3.LUT R28, R28, 0x7fffff, RZ, 0xc0, !PT ;  /* 0x007fffff1c1c7812 */ /* 0x000fe400078ec0ff */
[----:B------:R-:W-:Y:S02]  /*15b0*/  ISETP.NE.AND P4, PT, R26, RZ, PT ;  /* 0x000000ff1a00720c */ /* 0x000fe40003f85270 */
[----:B------:R-:W-:Y:S02]  /*15c0*/  LOP3.LUT R28, R28, 0x800000, RZ, 0xfc, !PT ;  /* 0x008000001c1c7812 */ /* 0x000fe400078efcff */
[----:B------:R-:W-:-:S02]  /*15d0*/  ISETP.NE.AND P1, PT, R26, RZ, PT ;  /* 0x000000ff1a00720c */ /* 0x000fc40003f25270 */
[----:B------:R-:W-:Y:S02]  /*15e0*/  IADD3 R26, PT, PT, -R26, RZ, RZ ;  /* 0x000000ff1a1a7210 */ /* 0x000fe40007ffe1ff */
[----:B------:R-:W-:Y:S02]  /*15f0*/  SHF.L.U32 R27, R28, R27, RZ ;  /* 0x0000001b1c1b7219 */ /* 0x000fe400000006ff */
[----:B------:R-:W-:Y:S02]  /*1600*/  FSETP.NEU.FTZ.AND P0, PT, R29, R32, PT ;  /* 0x000000201d00720b */ /* 0x000fe40003f1d000 */
[----:B------:R-:W-:Y:S02]  /*1610*/  SEL R29, R26, RZ, P4 ;  /* 0x000000ff1a1d7207 */ /* 0x000fe40002000000 */
[----:B------:R-:W-:Y:S02]  /*1620*/  ISETP.NE.AND P1, PT, R27, RZ, P1 ;  /* 0x000000ff1b00720c */ /* 0x000fe40000f25270 */
[----:B------:R-:W-:-:S02]  /*1630*/  SHF.R.U32.HI R29, RZ, R29, R28 ;  /* 0x0000001dff1d7219 */ /* 0x000fc4000001161c */
[----:B------:R-:W-:Y:S02]  /*1640*/  PLOP3.LUT P0, PT, P0, P1, PT, 0xf8, 0x8f ;  /* 0x00000000008f781c */ /* 0x000fe40000703f70 */
[----:B------:R-:W-:Y:S02]  /*1650*/  SHF.R.U32.HI R27, RZ, 0x1, R29 ;  /* 0x00000001ff1b7819 */ /* 0x000fe4000001161d */
[----:B------:R-:W-:-:S04]  /*1660*/  SEL R26, RZ, 0x1, !P0 ;  /* 0x00000001ff1a7807 */ /* 0x000fc80004000000 */
[----:B------:R-:W-:-:S04]  /*1670*/  LOP3.LUT R26, R26, 0x1, R27, 0xf8, !PT ;  /* 0x000000011a1a7812 */ /* 0x000fc800078ef81b */
[----:B------:R-:W-:-:S05]  /*1680*/  LOP3.LUT R26, R26, R29, RZ, 0xc0, !PT ;  /* 0x0000001d1a1a7212 */ /* 0x000fca00078ec0ff */
[----:B------:R-:W-:-:S05]  /*1690*/  IMAD.IADD R27, R27, 0x1, R26 ;  /* 0x000000011b1b7824 */ /* 0x000fca00078e021a */
[----:B------:R-:W-:Y:S01]  /*16a0*/  LOP3.LUT R0, R27, R0, RZ, 0xfc, !PT ;  /* 0x000000001b007212 */ /* 0x000fe200078efcff */
[----:B------:R-:W-:Y:S06]  /*16b0*/  BRA `(.L_x_26) ;  /* 0x0000000000107947 */ /* 0x000fec0003800000 */
.L_x_25:
[----:B------:R-:W-:-:S04]  /*16c0*/  LOP3.LUT R0, R0, 0x80000000, RZ, 0xc0, !PT ;  /* 0x8000000000007812 */ /* 0x000fc800078ec0ff */
[----:B------:R-:W-:Y:S01]  /*16d0*/  LOP3.LUT R0, R0, 0x7f800000, RZ, 0xfc, !PT ;  /* 0x7f80000000007812 */ /* 0x000fe200078efcff */
[----:B------:R-:W-:Y:S06]  /*16e0*/  BRA `(.L_x_26) ;  /* 0x0000000000047947 */ /* 0x000fec0003800000 */
.L_x_24:
[----:B------:R-:W-:-:S07]  /*16f0*/  LEA R0, R29, R0, 0x17 ;  /* 0x000000001d007211 */ /* 0x000fce00078eb8ff */
.L_x_26:
[----:B------:R-:W-:Y:S05]  /*1700*/  BSYNC.RECONVERGENT B2 ;  /* 0x0000000000027941 */ /* 0x000fea0003800200 */
.L_x_23:
[----:B------:R-:W-:Y:S05]  /*1710*/  BRA `(.L_x_27) ;  /* 0x0000000000207947 */ /* 0x000fea0003800000 */
.L_x_22:
[----:B------:R-:W-:-:S04]  /*1720*/  LOP3.LUT R30, R30, 0x80000000, R35, 0x48, !PT ;  /* 0x800000001e1e7812 */ /* 0x000fc800078e4823 */
[----:B------:R-:W-:Y:S01]  /*1730*/  LOP3.LUT R0, R30, 0x7f800000, RZ, 0xfc, !PT ;  /* 0x7f8000001e007812 */ /* 0x000fe200078efcff */
[----:B------:R-:W-:Y:S06]  /*1740*/  BRA `(.L_x_27) ;  /* 0x0000000000147947 */ /* 0x000fec0003800000 */
.L_x_21:
[----:B------:R-:W-:Y:S01]  /*1750*/  LOP3.LUT R0, R30, 0x80000000, R35, 0x48, !PT ;  /* 0x800000001e007812 */ /* 0x000fe200078e4823 */
[----:B------:R-:W-:Y:S06]  /*1760*/  BRA `(.L_x_27) ;  /* 0x00000000000c7947 */ /* 0x000fec0003800000 */
.L_x_20:
[----:B------:R-:W0:Y:S01]  /*1770*/  MUFU.RSQ R0, -QNAN ;  /* 0xffc0000000007908 */ /* 0x000e220000001400 */
[----:B------:R-:W-:Y:S05]  /*1780*/  BRA `(.L_x_27) ;  /* 0x0000000000047947 */ /* 0x000fea0003800000 */
.L_x_19:
[----:B------:R-:W-:-:S07]  /*1790*/  FADD.FTZ R0, R35, R22 ;  /* 0x0000001623007221 */ /* 0x000fce0000010000 */
.L_x_27:
[----:B------:R-:W-:Y:S05]  /*17a0*/  BSYNC.RECONVERGENT B1 ;  /* 0x0000000000017941 */ /* 0x000fea0003800200 */
.L_x_17:
[----:B------:R-:W-:Y:S01]  /*17b0*/  HFMA2 R27, -RZ, RZ, 0, 0 ;  /* 0x00000000ff1b7431 */ /* 0x000fe200000001ff */
[----:B------:R-:W-:-:S04]  /*17c0*/  MOV R26, R2 ;  /* 0x00000002001a7202 */ /* 0x000fc80000000f00 */
[----:B0-----:R-:W-:Y:S05]  /*17d0*/  RET.REL.NODEC R26 `(_Z25bilateralFilterCudaKernelPK6float4PS_fiii) ;  /* 0xffffffe81a087950 */ /* 0x001fea0003c3ffff */
.L_x_28:
[----:B------:R-:W-:-:S00]  /*17e0*/  BRA `(.L_x_28) ;  /* 0xfffffffc00fc7947 */ /* 0x000fc0000383ffff */
[----:B------:R-:W-:-:S00]  /*17f0*/  NOP ;  /* 0x0000000000007918 */ /* 0x000fc00000000000 */
        /* <DEDUP_REMOVED lines=8> */
.L_x_30:


//--------------------- .nv.shared.reserved.0     --------------------------
	.section	.nv.shared.reserved.0,"aw",@nobits
	.weak		__nv_reservedSMEM_offset_0_alias
	.size		__nv_reservedSMEM_offset_0_alias, 0, 64
	.other		__nv_reservedSMEM_offset_0_alias,@"STO_CUDA_RESERVED_SHARED STV_DEFAULT"
__nv_reservedSMEM_offset_0_alias:
	.zero		0
	.zero		64


//--------------------- .nv.constant0._Z25bilateralFilterCudaKernelPK6float4PS_fiii --------------------------
	.section	.nv.constant0._Z25bilateralFilterCudaKernelPK6float4PS_fiii,"a",@progbits
	.sectionflags	@""
	.align	4
.nv.constant0._Z25bilateralFilterCudaKernelPK6float4PS_fiii:
	.zero		928


//--------------------- SYMBOLS --------------------------

	.type		.nv.reservedSmem.offset0,@object
	.size		.nv.reservedSmem.offset0,0x4
